//
// Generated by NVIDIA NVVM Compiler
//
// Compiler Build ID: CL-36424714
// Cuda compilation tools, release 13.0, V13.0.88
// Based on NVVM 20.0.0
//

.version 9.0
.target sm_100
.address_size 64

	// .globl	_Z12matMulKernelPfS_S_
// _ZZ12matMulKernelPfS_S_E2SA has been demoted
// _ZZ12matMulKernelPfS_S_E2SB has been demoted

.visible .entry _Z12matMulKernelPfS_S_(
	.param .u64 .ptr .align 1 _Z12matMulKernelPfS_S__param_0,
	.param .u64 .ptr .align 1 _Z12matMulKernelPfS_S__param_1,
	.param .u64 .ptr .align 1 _Z12matMulKernelPfS_S__param_2
)
{
	.reg .pred 	%p<2>;
	.reg .b32 	%r<17>;
	.reg .b32 	%f<104>;
	.reg .b64 	%rd<36>;
	// demoted variable
	.shared .align 4 .b8 _ZZ12matMulKernelPfS_S_E2SA[1024];
	// demoted variable
	.shared .align 4 .b8 _ZZ12matMulKernelPfS_S_E2SB[1024];
	ld.param.u64 	%rd10, [_Z12matMulKernelPfS_S__param_0];
	ld.param.u64 	%rd11, [_Z12matMulKernelPfS_S__param_1];
	cvta.to.global.u64 	%rd12, %rd11;
	cvta.to.global.u64 	%rd13, %rd10;
	mov.u32 	%r1, %ctaid.x;
	mov.u32 	%r5, %ctaid.y;
	mov.u32 	%r6, %tid.x;
	mov.u32 	%r7, %tid.y;
	cvt.u64.u32 	%rd14, %r7;
	mul.wide.u32 	%rd15, %r1, 4096;
	mul.wide.u32 	%rd16, %r6, 256;
	or.b64  	%rd17, %rd15, %rd14;
	add.s64 	%rd18, %rd17, %rd16;
	shl.b32 	%r8, %r6, 6;
	mov.u32 	%r9, _ZZ12matMulKernelPfS_S_E2SA;
	add.s32 	%r2, %r9, %r8;
	shl.b32 	%r10, %r5, 4;
	mul.wide.u32 	%rd19, %r6, 512;
	add.s32 	%r11, %r10, %r7;
	cvt.u64.u32 	%rd20, %r11;
	add.s64 	%rd1, %rd19, %rd20;
	mov.u32 	%r12, _ZZ12matMulKernelPfS_S_E2SB;
	shl.b32 	%r13, %r7, 2;
	add.s32 	%r4, %r12, %r13;
	add.s32 	%r3, %r4, %r8;
	shl.b64 	%rd21, %rd18, 2;
	add.s64 	%rd22, %rd21, %rd13;
	add.s64 	%rd2, %rd22, 64;
	mul.wide.u32 	%rd23, %r6, 2048;
	mul.wide.u32 	%rd24, %r11, 4;
	add.s64 	%rd25, %rd23, %rd24;
	add.s64 	%rd26, %rd25, %rd12;
	add.s64 	%rd34, %rd26, 32768;
	mov.f32 	%f103, 0f00000000;
	mov.b64 	%rd35, 0;
$L__BB0_1:
	add.s64 	%rd27, %rd2, %rd35;
	ld.global.f32 	%f4, [%rd27+-64];
	add.s32 	%r16, %r2, %r13;
	st.shared.f32 	[%r16], %f4;
	ld.global.f32 	%f5, [%rd34+-32768];
	st.shared.f32 	[%r3], %f5;
	bar.sync 	0;
	ld.shared.f32 	%f6, [%r2];
	ld.shared.f32 	%f7, [%r4];
	fma.rn.f32 	%f8, %f6, %f7, %f103;
	ld.shared.f32 	%f9, [%r2+4];
	ld.shared.f32 	%f10, [%r4+64];
	fma.rn.f32 	%f11, %f9, %f10, %f8;
	ld.shared.f32 	%f12, [%r2+8];
	ld.shared.f32 	%f13, [%r4+128];
	fma.rn.f32 	%f14, %f12, %f13, %f11;
	ld.shared.f32 	%f15, [%r2+12];
	ld.shared.f32 	%f16, [%r4+192];
	fma.rn.f32 	%f17, %f15, %f16, %f14;
	ld.shared.f32 	%f18, [%r2+16];
	ld.shared.f32 	%f19, [%r4+256];
	fma.rn.f32 	%f20, %f18, %f19, %f17;
	ld.shared.f32 	%f21, [%r2+20];
	ld.shared.f32 	%f22, [%r4+320];
	fma.rn.f32 	%f23, %f21, %f22, %f20;
	ld.shared.f32 	%f24, [%r2+24];
	ld.shared.f32 	%f25, [%r4+384];
	fma.rn.f32 	%f26, %f24, %f25, %f23;
	ld.shared.f32 	%f27, [%r2+28];
	ld.shared.f32 	%f28, [%r4+448];
	fma.rn.f32 	%f29, %f27, %f28, %f26;
	ld.shared.f32 	%f30, [%r2+32];
	ld.shared.f32 	%f31, [%r4+512];
	fma.rn.f32 	%f32, %f30, %f31, %f29;
	ld.shared.f32 	%f33, [%r2+36];
	ld.shared.f32 	%f34, [%r4+576];
	fma.rn.f32 	%f35, %f33, %f34, %f32;
	ld.shared.f32 	%f36, [%r2+40];
	ld.shared.f32 	%f37, [%r4+640];
	fma.rn.f32 	%f38, %f36, %f37, %f35;
	ld.shared.f32 	%f39, [%r2+44];
	ld.shared.f32 	%f40, [%r4+704];
	fma.rn.f32 	%f41, %f39, %f40, %f38;
	ld.shared.f32 	%f42, [%r2+48];
	ld.shared.f32 	%f43, [%r4+768];
	fma.rn.f32 	%f44, %f42, %f43, %f41;
	ld.shared.f32 	%f45, [%r2+52];
	ld.shared.f32 	%f46, [%r4+832];
	fma.rn.f32 	%f47, %f45, %f46, %f44;
	ld.shared.f32 	%f48, [%r2+56];
	ld.shared.f32 	%f49, [%r4+896];
	fma.rn.f32 	%f50, %f48, %f49, %f47;
	ld.shared.f32 	%f51, [%r2+60];
	ld.shared.f32 	%f52, [%r4+960];
	fma.rn.f32 	%f53, %f51, %f52, %f50;
	bar.sync 	0;
	ld.global.f32 	%f54, [%rd27];
	st.shared.f32 	[%r16], %f54;
	ld.global.f32 	%f55, [%rd34];
	st.shared.f32 	[%r3], %f55;
	bar.sync 	0;
	ld.shared.f32 	%f56, [%r2];
	ld.shared.f32 	%f57, [%r4];
	fma.rn.f32 	%f58, %f56, %f57, %f53;
	ld.shared.f32 	%f59, [%r2+4];
	ld.shared.f32 	%f60, [%r4+64];
	fma.rn.f32 	%f61, %f59, %f60, %f58;
	ld.shared.f32 	%f62, [%r2+8];
	ld.shared.f32 	%f63, [%r4+128];
	fma.rn.f32 	%f64, %f62, %f63, %f61;
	ld.shared.f32 	%f65, [%r2+12];
	ld.shared.f32 	%f66, [%r4+192];
	fma.rn.f32 	%f67, %f65, %f66, %f64;
	ld.shared.f32 	%f68, [%r2+16];
	ld.shared.f32 	%f69, [%r4+256];
	fma.rn.f32 	%f70, %f68, %f69, %f67;
	ld.shared.f32 	%f71, [%r2+20];
	ld.shared.f32 	%f72, [%r4+320];
	fma.rn.f32 	%f73, %f71, %f72, %f70;
	ld.shared.f32 	%f74, [%r2+24];
	ld.shared.f32 	%f75, [%r4+384];
	fma.rn.f32 	%f76, %f74, %f75, %f73;
	ld.shared.f32 	%f77, [%r2+28];
	ld.shared.f32 	%f78, [%r4+448];
	fma.rn.f32 	%f79, %f77, %f78, %f76;
	ld.shared.f32 	%f80, [%r2+32];
	ld.shared.f32 	%f81, [%r4+512];
	fma.rn.f32 	%f82, %f80, %f81, %f79;
	ld.shared.f32 	%f83, [%r2+36];
	ld.shared.f32 	%f84, [%r4+576];
	fma.rn.f32 	%f85, %f83, %f84, %f82;
	ld.shared.f32 	%f86, [%r2+40];
	ld.shared.f32 	%f87, [%r4+640];
	fma.rn.f32 	%f88, %f86, %f87, %f85;
	ld.shared.f32 	%f89, [%r2+44];
	ld.shared.f32 	%f90, [%r4+704];
	fma.rn.f32 	%f91, %f89, %f90, %f88;
	ld.shared.f32 	%f92, [%r2+48];
	ld.shared.f32 	%f93, [%r4+768];
	fma.rn.f32 	%f94, %f92, %f93, %f91;
	ld.shared.f32 	%f95, [%r2+52];
	ld.shared.f32 	%f96, [%r4+832];
	fma.rn.f32 	%f97, %f95, %f96, %f94;
	ld.shared.f32 	%f98, [%r2+56];
	ld.shared.f32 	%f99, [%r4+896];
	fma.rn.f32 	%f100, %f98, %f99, %f97;
	ld.shared.f32 	%f101, [%r2+60];
	ld.shared.f32 	%f102, [%r4+960];
	fma.rn.f32 	%f103, %f101, %f102, %f100;
	bar.sync 	0;
	add.s64 	%rd35, %rd35, 128;
	add.s64 	%rd34, %rd34, 65536;
	setp.ne.s64 	%p1, %rd35, 1024;
	@%p1 bra 	$L__BB0_1;
	ld.param.u64 	%rd33, [_Z12matMulKernelPfS_S__param_2];
	cvta.to.global.u64 	%rd28, %rd33;
	mul.wide.u32 	%rd29, %r1, 8192;
	add.s64 	%rd30, %rd1, %rd29;
	shl.b64 	%rd31, %rd30, 2;
	add.s64 	%rd32, %rd28, %rd31;
	st.global.f32 	[%rd32], %f103;
	ret;

}


// ===== COMPILED SASS (sm_100) =====

	.target	sm_100

	.elftype	@"ET_EXEC"


//--------------------- .note.nv.tkinfo           --------------------------
	.section	.note.nv.tkinfo,"",@"SHT_NOTE"
	.sectionflags	@"SHF_NOTE_NV_TKINFO"
	.tkinfo
        /*0018*/ 	.word	0x00000002
        /*0030*/ 	.string	""
        /*0030*/ 	.string	"ptxas"
        /*0030*/ 	.string	"Cuda compilation tools, release 13.0, V13.0.88"
        /*0030*/ 	.string	"Build cuda_13.0.r13.0/compiler.36424714_0"
        /*0030*/ 	.string	"-arch sm_100 -m 64 "



//--------------------- .note.nv.cuinfo           --------------------------
	.section	.note.nv.cuinfo,"",@"SHT_NOTE"
	.sectionflags	@"SHF_NOTE_NV_CUINFO"
        /*0018*/ 	.short	0x0002
        /*001a*/ 	.short	0x0064
        /*001c*/ 	.short	0x0082
	.zero		2


//--------------------- .nv.info                  --------------------------
	.section	.nv.info,"",@"SHT_CUDA_INFO"
	.align	4


	//----- nvinfo : EIATTR_REGCOUNT
	.align		4
        /*0000*/ 	.byte	0x04, 0x2f
        /*0002*/ 	.short	(.L_1 - .L_0)
	.align		4
.L_0:
        /*0004*/ 	.word	index@(_Z12matMulKernelPfS_S_)
        /*0008*/ 	.word	0x00000020


	//----- nvinfo : EIATTR_FRAME_SIZE
	.align		4
.L_1:
        /*000c*/ 	.byte	0x04, 0x11
        /*000e*/ 	.short	(.L_3 - .L_2)
	.align		4
.L_2:
        /*0010*/ 	.word	index@(_Z12matMulKernelPfS_S_)
        /*0014*/ 	.word	0x00000000


	//----- nvinfo : EIATTR_MIN_STACK_SIZE
	.align		4
.L_3:
        /*0018*/ 	.byte	0x04, 0x12
        /*001a*/ 	.short	(.L_5 - .L_4)
	.align		4
.L_4:
        /*001c*/ 	.word	index@(_Z12matMulKernelPfS_S_)
        /*0020*/ 	.word	0x00000000
.L_5:


//--------------------- .nv.compat                --------------------------
	.section	.nv.compat,"",@"SHT_CUDA_COMPAT_INFO"
	.align	4
        /*0000*/ 	.byte	0x02, 0x09, 0x00, 0x00, 0x02, 0x02, 0x01, 0x00, 0x02, 0x05, 0x05, 0x00, 0x03, 0x07, 0x01, 0x01
        /*0010*/ 	.byte	0x02, 0x03, 0x00, 0x00, 0x02, 0x06, 0x01, 0x00, 0x04, 0x0b, 0x08, 0x00, 0x09, 0x00, 0x00, 0x00
        /*0020*/ 	.byte	0x00, 0x00, 0x00, 0x00


//--------------------- .nv.info._Z12matMulKernelPfS_S_ --------------------------
	.section	.nv.info._Z12matMulKernelPfS_S_,"",@"SHT_CUDA_INFO"
	.sectionflags	@""
	.align	4


	//----- nvinfo : EIATTR_CUDA_API_VERSION
	.align		4
        /*0000*/ 	.byte	0x04, 0x37
        /*0002*/ 	.short	(.L_7 - .L_6)
.L_6:
        /*0004*/ 	.word	0x00000082


	//----- nvinfo : EIATTR_KPARAM_INFO
	.align		4
.L_7:
        /*0008*/ 	.byte	0x04, 0x17
        /*000a*/ 	.short	(.L_9 - .L_8)
.L_8:
        /*000c*/ 	.word	0x00000000
        /*0010*/ 	.short	0x0002
        /*0012*/ 	.short	0x0010
        /*0014*/ 	.byte	0x00, 0xf5, 0x21, 0x00


	//----- nvinfo : EIATTR_KPARAM_INFO
	.align		4
.L_9:
        /*0018*/ 	.byte	0x04, 0x17
        /*001a*/ 	.short	(.L_11 - .L_10)
.L_10:
        /*001c*/ 	.word	0x00000000
        /*0020*/ 	.short	0x0001
        /*0022*/ 	.short	0x0008
        /*0024*/ 	.byte	0x00, 0xf5, 0x21, 0x00


	//----- nvinfo : EIATTR_KPARAM_INFO
	.align		4
.L_11:
        /*0028*/ 	.byte	0x04, 0x17
        /*002a*/ 	.short	(.L_13 - .L_12)
.L_12:
        /*002c*/ 	.word	0x00000000
        /*0030*/ 	.short	0x0000
        /*0032*/ 	.short	0x0000
        /*0034*/ 	.byte	0x00, 0xf5, 0x21, 0x00


	//----- nvinfo : EIATTR_SPARSE_MMA_MASK
	.align		4
.L_13:
        /*0038*/ 	.byte	0x03, 0x50
        /*003a*/ 	.short	0x0000


	//----- nvinfo : EIATTR_MAXREG_COUNT
	.align		4
        /*003c*/ 	.byte	0x03, 0x1b
        /*003e*/ 	.short	0x00ff


	//----- nvinfo : EIATTR_NUM_BARRIERS
	.align		4
        /*0040*/ 	.byte	0x02, 0x4c
        /*0042*/ 	.byte	0x01
	.zero		1


	//----- nvinfo : EIATTR_MERCURY_ISA_VERSION
	.align		4
        /*0044*/ 	.byte	0x03, 0x5f
        /*0046*/ 	.short	0x0101


	//----- nvinfo : EIATTR_VRC_CTA_INIT_COUNT
	.align		4
        /*0048*/ 	.byte	0x02, 0x4a
	.zero		1
	.zero		1


	//----- nvinfo : EIATTR_EXIT_INSTR_OFFSETS
	.align		4
        /*004c*/ 	.byte	0x04, 0x1c
        /*004e*/ 	.short	(.L_15 - .L_14)


	//   ....[0]....
.L_14:
        /*0050*/ 	.word	0x00000820


	//----- nvinfo : EIATTR_CBANK_PARAM_SIZE
	.align		4
.L_15:
        /*0054*/ 	.byte	0x03, 0x19
        /*0056*/ 	.short	0x0018


	//----- nvinfo : EIATTR_PARAM_CBANK
	.align		4
        /*0058*/ 	.byte	0x04, 0x0a
        /*005a*/ 	.short	(.L_17 - .L_16)
	.align		4
.L_16:
        /*005c*/ 	.word	index@(.nv.constant0._Z12matMulKernelPfS_S_)
        /*0060*/ 	.short	0x0380
        /*0062*/ 	.short	0x0018


	//----- nvinfo : EIATTR_SW_WAR
	.align		4
.L_17:
        /*0064*/ 	.byte	0x04, 0x36
        /*0066*/ 	.short	(.L_19 - .L_18)
.L_18:
        /*0068*/ 	.word	0x00000008
.L_19:


//--------------------- .nv.callgraph             --------------------------
	.section	.nv.callgraph,"",@"SHT_CUDA_CALLGRAPH"
	.align	4
	.sectionentsize	8
	.align		4
        /*0000*/ 	.word	0x00000000
	.align		4
        /*0004*/ 	.word	0xffffffff
	.align		4
        /*0008*/ 	.word	0x00000000
	.align		4
        /*000c*/ 	.word	0xfffffffe
	.align		4
        /*0010*/ 	.word	0x00000000
	.align		4
        /*0014*/ 	.word	0xfffffffd
	.align		4
        /*0018*/ 	.word	0x00000000
	.align		4
        /*001c*/ 	.word	0xfffffffc


//--------------------- .text._Z12matMulKernelPfS_S_ --------------------------
	.section	.text._Z12matMulKernelPfS_S_,"ax",@progbits
	.align	128
        .global         _Z12matMulKernelPfS_S_
        .type           _Z12matMulKernelPfS_S_,@function
        .size           _Z12matMulKernelPfS_S_,(.L_x_2 - _Z12matMulKernelPfS_S_)
        .other          _Z12matMulKernelPfS_S_,@"STO_CUDA_ENTRY STV_DEFAULT"
_Z12matMulKernelPfS_S_:
.text._Z12matMulKernelPfS_S_:
[----:B------:R-:W-:Y:S01]  /*0000*/  LDC R1, c[0x0][0x37c] ;  /* 0x0000df00ff017b82 */ /* 0x000fe20000000800 */
[----:B------:R-:W0:Y:S07]  /*0010*/  S2R R13, SR_TID.Y ;  /* 0x00000000000d7919 */ /* 0x000e2e0000002200 */
[----:B------:R-:W1:Y:S01]  /*0020*/  S2UR UR6, SR_CgaCtaId ;  /* 0x00000000000679c3 */ /* 0x000e620000008800 */
[----:B------:R-:W2:Y:S01]  /*0030*/  LDCU.128 UR12, c[0x0][0x380] ;  /* 0x00007000ff0c77ac */ /* 0x000ea20008000c00 */
[----:B------:R-:W-:Y:S01]  /*0040*/  MOV R19, RZ ;  /* 0x000000ff00137202 */ /* 0x000fe20000000f00 */
[----:B------:R-:W0:Y:S01]  /*0050*/  S2R R18, SR_CTAID.Y ;  /* 0x0000000000127919 */ /* 0x000e220000002600 */
[----:B------:R-:W-:Y:S01]  /*0060*/  HFMA2 R11, -RZ, RZ, 0, 0 ;  /* 0x00000000ff0b7431 */ /* 0x000fe200000001ff */
[----:B------:R-:W-:Y:S01]  /*0070*/  UMOV UR4, 0x400 ;  /* 0x0000040000047882 */ /* 0x000fe20000000000 */
[----:B------:R-:W3:Y:S01]  /*0080*/  LDCU.64 UR8, c[0x0][0x358] ;  /* 0x00006b00ff0877ac */ /* 0x000ee20008000a00 */
[----:B------:R-:W4:Y:S01]  /*0090*/  S2R R0, SR_CTAID.X ;  /* 0x0000000000007919 */ /* 0x000f220000002500 */
[----:B------:R-:W-:Y:S01]  /*00a0*/  UIADD3 UR5, UPT, UPT, UR4, 0x400, URZ ;  /* 0x0000040004057890 */ /* 0x000fe2000fffe0ff */
[----:B------:R-:W5:Y:S01]  /*00b0*/  S2R R9, SR_TID.X ;  /* 0x0000000000097919 */ /* 0x000f620000002100 */
[----:B-1----:R-:W-:-:S02]  /*00c0*/  ULEA UR4, UR6, UR4, 0x18 ;  /* 0x0000000406047291 */ /* 0x002fc4000f8ec0ff */
[----:B------:R-:W-:Y:S01]  /*00d0*/  ULEA UR5, UR6, UR5, 0x18 ;  /* 0x0000000506057291 */ /* 0x000fe2000f8ec0ff */
[----:B0-----:R-:W-:Y:S01]  /*00e0*/  LEA R18, R18, R13, 0x4 ;  /* 0x0000000d12127211 */ /* 0x001fe200078e20ff */
[----:B----4-:R-:W-:-:S04]  /*00f0*/  IMAD.WIDE.U32 R2, R0, 0x1000, RZ ;  /* 0x0000100000027825 */ /* 0x010fc800078e00ff */
[----:B------:R-:W-:Y:S01]  /*0100*/  IMAD.WIDE.U32 R4, R18, 0x4, RZ ;  /* 0x0000000412047825 */ /* 0x000fe200078e00ff */
[----:B------:R-:W-:-:S03]  /*0110*/  LOP3.LUT R2, R2, R13, RZ, 0xfc, !PT ;  /* 0x0000000d02027212 */ /* 0x000fc600078efcff */
[----:B-----5:R-:W-:-:S04]  /*0120*/  IMAD.WIDE.U32 R18, R9, 0x200, R18 ;  /* 0x0000020009127825 */ /* 0x020fc800078e0012 */
[----:B------:R-:W-:-:S04]  /*0130*/  IMAD.WIDE.U32 R6, R9, 0x800, R4 ;  /* 0x0000080009067825 */ /* 0x000fc800078e0004 */
[----:B------:R-:W-:Y:S01]  /*0140*/  IMAD.WIDE.U32 R4, R9, 0x100, R2 ;  /* 0x0000010009047825 */ /* 0x000fe200078e0002 */
[----:B--2---:R-:W-:Y:S02]  /*0150*/  IADD3 R16, P1, PT, R6, UR14, RZ ;  /* 0x0000000e06107c10 */ /* 0x004fe4000ff3e0ff */
[----:B------:R-:W-:Y:S01]  /*0160*/  LEA R6, R13, UR5, 0x2 ;  /* 0x000000050d067c11 */ /* 0x000fe2000f8e10ff */
[----:B------:R-:W-:Y:S01]  /*0170*/  UMOV UR5, URZ ;  /* 0x000000ff00057c82 */ /* 0x000fe20008000000 */
[----:B------:R-:W-:Y:S02]  /*0180*/  IADD3 R16, P2, PT, R16, 0x8000, RZ ;  /* 0x0000800010107810 */ /* 0x000fe40007f5e0ff */
[C---:B------:R-:W-:Y:S02]  /*0190*/  LEA R2, P0, R4.reuse, UR12, 0x2 ;  /* 0x0000000c04027c11 */ /* 0x040fe4000f8010ff */
[----:B------:R-:W-:Y:S02]  /*01a0*/  IADD3.X R17, PT, PT, RZ, UR15, R7, P2, P1 ;  /* 0x0000000fff117c10 */ /* 0x000fe400097e2407 */
[----:B------:R-:W-:Y:S01]  /*01b0*/  LEA R7, R9, UR4, 0x6 ;  /* 0x0000000409077c11 */ /* 0x000fe2000f8e30ff */
[----:B------:R-:W-:Y:S01]  /*01c0*/  UMOV UR4, URZ ;  /* 0x000000ff00047c82 */ /* 0x000fe20008000000 */
[----:B------:R-:W-:-:S02]  /*01d0*/  LEA.HI.X R3, R4, UR13, R5, 0x2, P0 ;  /* 0x0000000d04037c11 */ /* 0x000fc400080f1405 */
[----:B------:R-:W-:Y:S02]  /*01e0*/  LEA R4, R13, R7, 0x2 ;  /* 0x000000070d047211 */ /* 0x000fe400078e10ff */
[----:B---3--:R-:W-:-:S07]  /*01f0*/  LEA R5, R9, R6, 0x6 ;  /* 0x0000000609057211 */ /* 0x008fce00078e30ff */
.L_x_0:
[----:B------:R-:W-:Y:S01]  /*0200*/  IADD3 R20, P0, PT, R2, UR4, RZ ;  /* 0x0000000402147c10 */ /* 0x000fe2000ff1e0ff */
[----:B------:R-:W2:Y:S03]  /*0210*/  LDG.E R22, desc[UR8][R16.64+-0x8000] ;  /* 0xff80000810167981 */ /* 0x000ea6000c1e1900 */
[----:B------:R-:W-:-:S05]  /*0220*/  IADD3.X R21, PT, PT, R3, UR5, RZ, P0, !PT ;  /* 0x0000000503157c10 */ /* 0x000fca00087fe4ff */
[----:B------:R-:W3:Y:S04]  /*0230*/  LDG.E R27, desc[UR8][R20.64] ;  /* 0x00000008141b7981 */ /* 0x000ee8000c1e1900 */
[----:B---3--:R-:W-:Y:S04]  /*0240*/  STS [R4], R27 ;  /* 0x0000001b04007388 */ /* 0x008fe80000000800 */
[----:B--2---:R-:W-:Y:S01]  /*0250*/  STS [R5], R22 ;  /* 0x0000001605007388 */ /* 0x004fe20000000800 */
[----:B------:R-:W-:Y:S06]  /*0260*/  BAR.SYNC.DEFER_BLOCKING 0x0 ;  /* 0x0000000000007b1d */ /* 0x000fec0000010000 */
[----:B------:R-:W-:Y:S04]  /*0270*/  LDS R8, [R6] ;  /* 0x0000000006087984 */ /* 0x000fe80000000800 */
[----:B------:R-:W0:Y:S04]  /*0280*/  LDS.128 R12, [R7] ;  /* 0x00000000070c7984 */ /* 0x000e280000000c00 */
[----:B------:R-:W1:Y:S04]  /*0290*/  LDS R29, [R6+0x40] ;  /* 0x00004000061d7984 */ /* 0x000e680000000800 */
[----:B------:R-:W2:Y:S04]  /*02a0*/  LDS R23, [R6+0x80] ;  /* 0x0000800006177984 */ /* 0x000ea80000000800 */
[----:B------:R-:W3:Y:S04]  /*02b0*/  LDS R24, [R6+0xc0] ;  /* 0x0000c00006187984 */ /* 0x000ee80000000800 */
[----:B------:R-:W-:Y:S04]  /*02c0*/  LDS R25, [R6+0x100] ;  /* 0x0001000006197984 */ /* 0x000fe80000000800 */
[----:B------:R-:W-:Y:S04]  /*02d0*/  LDS R22, [R6+0x140] ;  /* 0x0001400006167984 */ /* 0x000fe80000000800 */
[----:B------:R-:W-:Y:S04]  /*02e0*/  LDS R26, [R6+0x200] ;  /* 0x00020000061a7984 */ /* 0x000fe80000000800 */
[----:B------:R-:W-:Y:S01]  /*02f0*/  LDS R27, [R6+0x300] ;  /* 0x00030000061b7984 */ /* 0x000fe20000000800 */
[----:B0-----:R-:W-:-:S03]  /*0300*/  FFMA R12, R12, R8, R11 ;  /* 0x000000080c0c7223 */ /* 0x001fc6000000000b */
[----:B------:R-:W0:Y:S01]  /*0310*/  LDS.128 R8, [R7+0x10] ;  /* 0x0000100007087984 */ /* 0x000e220000000c00 */
[----:B-1----:R-:W-:-:S04]  /*0320*/  FFMA R12, R29, R13, R12 ;  /* 0x0000000d1d0c7223 */ /* 0x002fc8000000000c */
[----:B--2---:R-:W-:Y:S02]  /*0330*/  FFMA R13, R23, R14, R12 ;  /* 0x0000000e170d7223 */ /* 0x004fe4000000000c */
[----:B------:R-:W1:Y:S02]  /*0340*/  LDS R23, [R6+0x180] ;  /* 0x0001800006177984 */ /* 0x000e640000000800 */
[----:B---3--:R-:W-:Y:S02]  /*0350*/  FFMA R13, R24, R15, R13 ;  /* 0x0000000f180d7223 */ /* 0x008fe4000000000d */
[----:B------:R-:W2:Y:S02]  /*0360*/  LDS R24, [R6+0x1c0] ;  /* 0x0001c00006187984 */ /* 0x000ea40000000800 */
[----:B0-----:R-:W-:Y:S02]  /*0370*/  FFMA R25, R8, R25, R13 ;  /* 0x0000001908197223 */ /* 0x001fe4000000000d */
[----:B------:R-:W0:Y:S04]  /*0380*/  LDS.128 R12, [R7+0x20] ;  /* 0x00002000070c7984 */ /* 0x000e280000000c00 */
[----:B------:R-:W3:Y:S01]  /*0390*/  LDS R8, [R6+0x240] ;  /* 0x0002400006087984 */ /* 0x000ee20000000800 */
[----:B------:R-:W-:-:S03]  /*03a0*/  FFMA R22, R22, R9, R25 ;  /* 0x0000000916167223 */ /* 0x000fc60000000019 */
[----:B------:R-:W-:Y:S01]  /*03b0*/  LDS R25, [R6+0x380] ;  /* 0x0003800006197984 */ /* 0x000fe20000000800 */
[----:B-1----:R-:W-:-:S03]  /*03c0*/  FFMA R23, R23, R10, R22 ;  /* 0x0000000a17177223 */ /* 0x002fc60000000016 */
[----:B------:R-:W-:Y:S01]  /*03d0*/  LDS R22, [R6+0x3c0] ;  /* 0x0003c00006167984 */ /* 0x000fe20000000800 */
[----:B--2---:R-:W-:-:S03]  /*03e0*/  FFMA R11, R24, R11, R23 ;  /* 0x0000000b180b7223 */ /* 0x004fc60000000017 */
[----:B------:R-:W1:Y:S04]  /*03f0*/  LDS R23, [R6+0x280] ;  /* 0x0002800006177984 */ /* 0x000e680000000800 */
[----:B------:R-:W-:Y:S01]  /*0400*/  LDS R24, [R6+0x340] ;  /* 0x0003400006187984 */ /* 0x000fe20000000800 */
[----:B0-----:R-:W-:-:S03]  /*0410*/  FFMA R11, R12, R26, R11 ;  /* 0x0000001a0c0b7223 */ /* 0x001fc6000000000b */
[----:B------:R-:W0:Y:S01]  /*0420*/  LDS R12, [R6+0x2c0] ;  /* 0x0002c000060c7984 */ /* 0x000e220000000800 */
[----:B---3--:R-:W-:-:S03]  /*0430*/  FFMA R26, R8, R13, R11 ;  /* 0x0000000d081a7223 */ /* 0x008fc6000000000b */
[----:B------:R-:W2:Y:S01]  /*0440*/  LDS.128 R8, [R7+0x30] ;  /* 0x0000300007087984 */ /* 0x000ea20000000c00 */
[----:B------:R-:W-:Y:S06]  /*0450*/  BAR.SYNC.DEFER_BLOCKING 0x0 ;  /* 0x0000000000007b1d */ /* 0x000fec0000010000 */
[----:B------:R-:W3:Y:S04]  /*0460*/  LDG.E R28, desc[UR8][R20.64+0x40] ;  /* 0x00004008141c7981 */ /* 0x000ee8000c1e1900 */
[----:B------:R4:W5:Y:S01]  /*0470*/  LDG.E R29, desc[UR8][R16.64] ;  /* 0x00000008101d7981 */ /* 0x000962000c1e1900 */
[----:B-1----:R-:W-:Y:S01]  /*0480*/  FFMA R13, R23, R14, R26 ;  /* 0x0000000e170d7223 */ /* 0x002fe2000000001a */
[----:B------:R-:W-:-:S04]  /*0490*/  UIADD3 UR4, UP0, UPT, UR4, 0x80, URZ ;  /* 0x0000008004047890 */ /* 0x000fc8000ff1e0ff */
[----:B------:R-:W-:Y:S02]  /*04a0*/  UIADD3.X UR5, UPT, UPT, URZ, UR5, URZ, UP0, !UPT ;  /* 0x00000005ff057290 */ /* 0x000fe400087fe4ff */
[----:B------:R-:W-:-:S04]  /*04b0*/  UISETP.NE.U32.AND UP0, UPT, UR4, 0x400, UPT ;  /* 0x000004000400788c */ /* 0x000fc8000bf05070 */
[----:B------:R-:W-:Y:S01]  /*04c0*/  UISETP.NE.AND.EX UP0, UPT, UR5, URZ, UPT, UP0 ;  /* 0x000000ff0500728c */ /* 0x000fe2000bf05300 */
[----:B----4-:R-:W-:-:S04]  /*04d0*/  IADD3 R16, P0, PT, R16, 0x10000, RZ ;  /* 0x0001000010107810 */ /* 0x010fc80007f1e0ff */
[----:B------:R-:W-:Y:S01]  /*04e0*/  IADD3.X R17, PT, PT, RZ, R17, RZ, P0, !PT ;  /* 0x00000011ff117210 */ /* 0x000fe200007fe4ff */
[----:B---3--:R-:W-:Y:S04]  /*04f0*/  STS [R4], R28 ;  /* 0x0000001c04007388 */ /* 0x008fe80000000800 */
[----:B-----5:R0:W-:Y:S01]  /*0500*/  STS [R5], R29 ;  /* 0x0000001d05007388 */ /* 0x0201e20000000800 */
[----:B------:R-:W-:Y:S01]  /*0510*/  BAR.SYNC.DEFER_BLOCKING 0x0 ;  /* 0x0000000000007b1d */ /* 0x000fe20000010000 */
[----:B0-----:R-:W-:-:S05]  /*0520*/  FFMA R29, R12, R15, R13 ;  /* 0x0000000f0c1d7223 */ /* 0x001fca000000000d */
[----:B------:R-:W-:Y:S04]  /*0530*/  LDS R23, [R6] ;  /* 0x0000000006177984 */ /* 0x000fe80000000800 */
[----:B------:R-:W0:Y:S04]  /*0540*/  LDS.128 R12, [R7] ;  /* 0x00000000070c7984 */ /* 0x000e280000000c00 */
[----:B------:R-:W1:Y:S04]  /*0550*/  LDS R26, [R6+0x40] ;  /* 0x00004000061a7984 */ /* 0x000e680000000800 */
[----:B------:R-:W3:Y:S04]  /*0560*/  LDS R21, [R6+0x80] ;  /* 0x0000800006157984 */ /* 0x000ee80000000800 */
[----:B------:R-:W4:Y:S01]  /*0570*/  LDS R20, [R6+0xc0] ;  /* 0x0000c00006147984 */ /* 0x000f220000000800 */
[----:B--2---:R-:W-:-:S04]  /*0580*/  FFMA R27, R8, R27, R29 ;  /* 0x0000001b081b7223 */ /* 0x004fc8000000001d */
[----:B------:R-:W-:-:S04]  /*0590*/  FFMA R24, R24, R9, R27 ;  /* 0x0000000918187223 */ /* 0x000fc8000000001b */
[----:B------:R-:W-:Y:S02]  /*05a0*/  FFMA R25, R25, R10, R24 ;  /* 0x0000000a19197223 */ /* 0x000fe40000000018 */
[----:B------:R-:W-:Y:S02]  /*05b0*/  LDS R24, [R6+0x1c0] ;  /* 0x0001c00006187984 */ /* 0x000fe40000000800 */
[----:B------:R-:W-:Y:S02]  /*05c0*/  FFMA R27, R22, R11, R25 ;  /* 0x0000000b161b7223 */ /* 0x000fe40000000019 */
[----:B------:R-:W-:Y:S04]  /*05d0*/  LDS R25, [R6+0x100] ;  /* 0x0001000006197984 */ /* 0x000fe80000000800 */
[----:B------:R-:W2:Y:S04]  /*05e0*/  LDS.128 R8, [R7+0x10] ;  /* 0x0000100007087984 */ /* 0x000ea80000000c00 */
[----:B------:R-:W5:Y:S01]  /*05f0*/  LDS R22, [R6+0x140] ;  /* 0x0001400006167984 */ /* 0x000f620000000800 */
[----:B0-----:R-:W-:-:S03]  /*0600*/  FFMA R27, R12, R23, R27 ;  /* 0x000000170c1b7223 */ /* 0x001fc6000000001b */
[----:B------:R-:W0:Y:S01]  /*0610*/  LDS R23, [R6+0x180] ;  /* 0x0001800006177984 */ /* 0x000e220000000800 */
[----:B-1----:R-:W-:-:S04]  /*0620*/  FFMA R26, R26, R13, R27 ;  /* 0x0000000d1a1a7223 */ /* 0x002fc8000000001b */
[----:B---3--:R-:W-:-:S04]  /*0630*/  FFMA R21, R21, R14, R26 ;  /* 0x0000000e15157223 */ /* 0x008fc8000000001a */
[----:B----4-:R-:W-:Y:S02]  /*0640*/  FFMA R27, R20, R15, R21 ;  /* 0x0000000f141b7223 */ /* 0x010fe40000000015 */
[----:B------:R-:W-:Y:S04]  /*0650*/  LDS R21, [R6+0x200] ;  /* 0x0002000006157984 */ /* 0x000fe80000000800 */
[----:B------:R-:W1:Y:S04]  /*0660*/  LDS.128 R12, [R7+0x20] ;  /* 0x00002000070c7984 */ /* 0x000e680000000c00 */
[----:B------:R-:W3:Y:S01]  /*0670*/  LDS R20, [R6+0x240] ;  /* 0x0002400006147984 */ /* 0x000ee20000000800 */
[----:B--2---:R-:W-:-:S04]  /*0680*/  FFMA R25, R8, R25, R27 ;  /* 0x0000001908197223 */ /* 0x004fc8000000001b */
[----:B-----5:R-:W-:Y:S02]  /*0690*/  FFMA R22, R22, R9, R25 ;  /* 0x0000000916167223 */ /* 0x020fe40000000019 */
[----:B------:R-:W2:Y:S02]  /*06a0*/  LDS R25, [R6+0x280] ;  /* 0x0002800006197984 */ /* 0x000ea40000000800 */
[----:B0-----:R-:W-:Y:S02]  /*06b0*/  FFMA R23, R23, R10, R22 ;  /* 0x0000000a17177223 */ /* 0x001fe40000000016 */
[----:B------:R-:W0:Y:S02]  /*06c0*/  LDS R22, [R6+0x2c0] ;  /* 0x0002c00006167984 */ /* 0x000e240000000800 */
[----:B------:R-:W-:Y:S02]  /*06d0*/  FFMA R27, R24, R11, R23 ;  /* 0x0000000b181b7223 */ /* 0x000fe40000000017 */
[----:B------:R-:W-:Y:S04]  /*06e0*/  LDS R23, [R6+0x300] ;  /* 0x0003000006177984 */ /* 0x000fe80000000800 */
[----:B------:R-:W4:Y:S04]  /*06f0*/  LDS.128 R8, [R7+0x30] ;  /* 0x0000300007087984 */ /* 0x000f280000000c00 */
[----:B------:R-:W5:Y:S01]  /*0700*/  LDS R24, [R6+0x340] ;  /* 0x0003400006187984 */ /* 0x000f620000000800 */
[----:B-1----:R-:W-:-:S03]  /*0710*/  FFMA R27, R12, R21, R27 ;  /* 0x000000150c1b7223 */ /* 0x002fc6000000001b */
[----:B------:R-:W1:Y:S04]  /*0720*/  LDS R21, [R6+0x380] ;  /* 0x0003800006157984 */ /* 0x000e680000000800 */
[----:B------:R-:W1:Y:S01]  /*0730*/  LDS R12, [R6+0x3c0] ;  /* 0x0003c000060c7984 */ /* 0x000e620000000800 */
[----:B---3--:R-:W-:-:S04]  /*0740*/  FFMA R20, R20, R13, R27 ;  /* 0x0000000d14147223 */ /* 0x008fc8000000001b */
[----:B--2---:R-:W-:-:S04]  /*0750*/  FFMA R25, R25, R14, R20 ;  /* 0x0000000e19197223 */ /* 0x004fc80000000014 */
[----:B0-----:R-:W-:-:S04]  /*0760*/  FFMA R15, R22, R15, R25 ;  /* 0x0000000f160f7223 */ /* 0x001fc80000000019 */
[----:B----4-:R-:W-:-:S04]  /*0770*/  FFMA R15, R8, R23, R15 ;  /* 0x00000017080f7223 */ /* 0x010fc8000000000f */
[----:B-----5:R-:W-:-:S04]  /*0780*/  FFMA R24, R24, R9, R15 ;  /* 0x0000000918187223 */ /* 0x020fc8000000000f */
[----:B-1----:R-:W-:-:S04]  /*0790*/  FFMA R21, R21, R10, R24 ;  /* 0x0000000a15157223 */ /* 0x002fc80000000018 */
[----:B------:R-:W-:Y:S01]  /*07a0*/  FFMA R11, R12, R11, R21 ;  /* 0x0000000b0c0b7223 */ /* 0x000fe20000000015 */
[----:B------:R-:W-:Y:S06]  /*07b0*/  BAR.SYNC.DEFER_BLOCKING 0x0 ;  /* 0x0000000000007b1d */ /* 0x000fec0000010000 */
[----:B------:R-:W-:Y:S05]  /*07c0*/  BRA.U UP0, `(.L_x_0) ;  /* 0xfffffff9008c7547 */ /* 0x000fea000b83ffff */
[----:B------:R-:W0:Y:S01]  /*07d0*/  LDCU.64 UR4, c[0x0][0x390] ;  /* 0x00007200ff0477ac */ /* 0x000e220008000a00 */
[----:B------:R-:W-:-:S03]  /*07e0*/  IMAD.WIDE.U32 R18, R0, 0x2000, R18 ;  /* 0x0000200000127825 */ /* 0x000fc600078e0012 */
[----:B0-----:R-:W-:-:S04]  /*07f0*/  LEA R2, P0, R18, UR4, 0x2 ;  /* 0x0000000412027c11 */ /* 0x001fc8000f8010ff */
[----:B------:R-:W-:-:S05]  /*0800*/  LEA.HI.X R3, R18, UR5, R19, 0x2, P0 ;  /* 0x0000000512037c11 */ /* 0x000fca00080f1413 */
[----:B------:R-:W-:Y:S01]  /*0810*/  STG.E desc[UR8][R2.64], R11 ;  /* 0x0000000b02007986 */ /* 0x000fe2000c101908 */
[----:B------:R-:W-:Y:S05]  /*0820*/  EXIT ;  /* 0x000000000000794d */ /* 0x000fea0003800000 */
.L_x_1:
[----:B------:R-:W-:-:S00]  /*0830*/  BRA `(.L_x_1) ;  /* 0xfffffffc00fc7947 */ /* 0x000fc0000383ffff */
[----:B------:R-:W-:-:S00]  /*0840*/  NOP ;  /* 0x0000000000007918 */ /* 0x000fc00000000000 */
        /* <DEDUP_REMOVED lines=11> */
.L_x_2:


//--------------------- .nv.shared._Z12matMulKernelPfS_S_ --------------------------
	.section	.nv.shared._Z12matMulKernelPfS_S_,"aw",@nobits
	.sectionflags	@""
	.align	4
.nv.shared._Z12matMulKernelPfS_S_:
	.zero		3072


//--------------------- .nv.shared.reserved.0     --------------------------
	.section	.nv.shared.reserved.0,"aw",@nobits
	.weak		__nv_reservedSMEM_offset_0_alias
	.size		__nv_reservedSMEM_offset_0_alias, 0, 64
	.other		__nv_reservedSMEM_offset_0_alias,@"STO_CUDA_RESERVED_SHARED STV_DEFAULT"
__nv_reservedSMEM_offset_0_alias:
	.zero		0
	.zero		64


//--------------------- .nv.constant0._Z12matMulKernelPfS_S_ --------------------------
	.section	.nv.constant0._Z12matMulKernelPfS_S_,"a",@progbits
	.sectionflags	@""
	.align	4
.nv.constant0._Z12matMulKernelPfS_S_:
	.zero		920


//--------------------- SYMBOLS --------------------------

	.type		.nv.reservedSmem.offset0,@object
	.size		.nv.reservedSmem.offset0,0x4
	.type		.nv.reservedSmem.cap,@object
	.size		.nv.reservedSmem.cap,0x4
